//
// Generated by NVIDIA NVVM Compiler
//
// Compiler Build ID: CL-36424714
// Cuda compilation tools, release 13.0, V13.0.88
// Based on NVVM 20.0.0
//

.version 9.0
.target sm_100
.address_size 64

	// .globl	_Z7kernelAv
.extern .func  (.param .b32 func_retval0) vprintf
(
	.param .b64 vprintf_param_0,
	.param .b64 vprintf_param_1
)
;
.global .align 1 .b8 $str[28] = {107, 101, 114, 110, 101, 108, 65, 32, 114, 117, 110, 110, 105, 110, 103, 32, 111, 110, 32, 115, 116, 114, 101, 97, 109, 49, 10};
.global .align 1 .b8 $str$1[42] = {107, 101, 114, 110, 101, 108, 66, 32, 114, 117, 110, 110, 105, 110, 103, 32, 111, 110, 32, 115, 116, 114, 101, 97, 109, 50, 32, 65, 70, 84, 69, 82, 32, 107, 101, 114, 110, 101, 108, 65, 10};

.visible .entry _Z7kernelAv()
{
	.reg .b32 	%r<3>;
	.reg .b64 	%rd<3>;

	mov.u64 	%rd1, $str;
	cvta.global.u64 	%rd2, %rd1;
	{ // callseq 0, 0
	.param .b64 param0;
	st.param.b64 	[param0], %rd2;
	.param .b64 param1;
	st.param.b64 	[param1], 0;
	.param .b32 retval0;
	call.uni (retval0), 
	vprintf, 
	(
	param0, 
	param1
	);
	ld.param.b32 	%r1, [retval0];
	} // callseq 0
	ret;

}
	// .globl	_Z7kernelBv
.visible .entry _Z7kernelBv()
{
	.reg .b32 	%r<3>;
	.reg .b64 	%rd<3>;

	mov.u64 	%rd1, $str$1;
	cvta.global.u64 	%rd2, %rd1;
	{ // callseq 1, 0
	.param .b64 param0;
	st.param.b64 	[param0], %rd2;
	.param .b64 param1;
	st.param.b64 	[param1], 0;
	.param .b32 retval0;
	call.uni (retval0), 
	vprintf, 
	(
	param0, 
	param1
	);
	ld.param.b32 	%r1, [retval0];
	} // callseq 1
	ret;

}


// ===== COMPILED SASS (sm_100) =====

	.target	sm_100

	.elftype	@"ET_EXEC"


//--------------------- .note.nv.tkinfo           --------------------------
	.section	.note.nv.tkinfo,"",@"SHT_NOTE"
	.sectionflags	@"SHF_NOTE_NV_TKINFO"
	.tkinfo
        /*0018*/ 	.word	0x00000002
        /*0030*/ 	.string	""
        /*0030*/ 	.string	"ptxas"
        /*0030*/ 	.string	"Cuda compilation tools, release 13.0, V13.0.88"
        /*0030*/ 	.string	"Build cuda_13.0.r13.0/compiler.36424714_0"
        /*0030*/ 	.string	"-arch sm_100 -m 64 "



//--------------------- .note.nv.cuinfo           --------------------------
	.section	.note.nv.cuinfo,"",@"SHT_NOTE"
	.sectionflags	@"SHF_NOTE_NV_CUINFO"
        /*0018*/ 	.short	0x0002
        /*001a*/ 	.short	0x0064
        /*001c*/ 	.short	0x0082
	.zero		2


//--------------------- .nv.info                  --------------------------
	.section	.nv.info,"",@"SHT_CUDA_INFO"
	.align	4


	//----- nvinfo : EIATTR_REGCOUNT
	.align		4
        /*0000*/ 	.byte	0x04, 0x2f
        /*0002*/ 	.short	(.L_3 - .L_2)
	.align		4
.L_2:
        /*0004*/ 	.word	index@(_Z7kernelAv)
        /*0008*/ 	.word	0x00000018


	//----- nvinfo : EIATTR_FRAME_SIZE
	.align		4
.L_3:
        /*000c*/ 	.byte	0x04, 0x11
        /*000e*/ 	.short	(.L_5 - .L_4)
	.align		4
.L_4:
        /*0010*/ 	.word	index@(_Z7kernelAv)
        /*0014*/ 	.word	0x00000000


	//----- nvinfo : EIATTR_REGCOUNT
	.align		4
.L_5:
        /*0018*/ 	.byte	0x04, 0x2f
        /*001a*/ 	.short	(.L_7 - .L_6)
	.align		4
.L_6:
        /*001c*/ 	.word	index@(_Z7kernelBv)
        /*0020*/ 	.word	0x00000018


	//----- nvinfo : EIATTR_FRAME_SIZE
	.align		4
.L_7:
        /*0024*/ 	.byte	0x04, 0x11
        /*0026*/ 	.short	(.L_9 - .L_8)
	.align		4
.L_8:
        /*0028*/ 	.word	index@(_Z7kernelBv)
        /*002c*/ 	.word	0x00000000


	//----- nvinfo : EIATTR_MIN_STACK_SIZE
	.align		4
.L_9:
        /*0030*/ 	.byte	0x04, 0x12
        /*0032*/ 	.short	(.L_11 - .L_10)
	.align		4
.L_10:
        /*0034*/ 	.word	index@(_Z7kernelBv)
        /*0038*/ 	.word	0x00000000


	//----- nvinfo : EIATTR_MIN_STACK_SIZE
	.align		4
.L_11:
        /*003c*/ 	.byte	0x04, 0x12
        /*003e*/ 	.short	(.L_13 - .L_12)
	.align		4
.L_12:
        /*0040*/ 	.word	index@(_Z7kernelAv)
        /*0044*/ 	.word	0x00000000
.L_13:


//--------------------- .nv.compat                --------------------------
	.section	.nv.compat,"",@"SHT_CUDA_COMPAT_INFO"
	.align	4
        /*0000*/ 	.byte	0x02, 0x09, 0x00, 0x00, 0x02, 0x02, 0x01, 0x00, 0x02, 0x05, 0x05, 0x00, 0x03, 0x07, 0x01, 0x01
        /*0010*/ 	.byte	0x02, 0x03, 0x00, 0x00, 0x02, 0x06, 0x01, 0x00, 0x04, 0x0b, 0x08, 0x00, 0x09, 0x00, 0x00, 0x00
        /*0020*/ 	.byte	0x00, 0x00, 0x00, 0x00


//--------------------- .nv.info._Z7kernelBv      --------------------------
	.section	.nv.info._Z7kernelBv,"",@"SHT_CUDA_INFO"
	.sectionflags	@""
	.align	4


	//----- nvinfo : EIATTR_CUDA_API_VERSION
	.align		4
        /*0000*/ 	.byte	0x04, 0x37
        /*0002*/ 	.short	(.L_15 - .L_14)
.L_14:
        /*0004*/ 	.word	0x00000082


	//----- nvinfo : EIATTR_SPARSE_MMA_MASK
	.align		4
.L_15:
        /*0008*/ 	.byte	0x03, 0x50
        /*000a*/ 	.short	0x0000


	//----- nvinfo : EIATTR_MAXREG_COUNT
	.align		4
        /*000c*/ 	.byte	0x03, 0x1b
        /*000e*/ 	.short	0x00ff


	//----- nvinfo : EIATTR_EXTERNS
	.align		4
        /*0010*/ 	.byte	0x04, 0x0f
        /*0012*/ 	.short	(.L_17 - .L_16)


	//   ....[0]....
	.align		4
.L_16:
        /*0014*/ 	.word	index@(vprintf)


	//----- nvinfo : EIATTR_MERCURY_ISA_VERSION
	.align		4
.L_17:
        /*0018*/ 	.byte	0x03, 0x5f
        /*001a*/ 	.short	0x0101


	//----- nvinfo : EIATTR_VRC_CTA_INIT_COUNT
	.align		4
        /*001c*/ 	.byte	0x02, 0x4a
	.zero		1
	.zero		1


	//----- nvinfo : EIATTR_SYSCALL_OFFSETS
	.align		4
        /*0020*/ 	.byte	0x04, 0x46
        /*0022*/ 	.short	(.L_19 - .L_18)


	//   ....[0]....
.L_18:
        /*0024*/ 	.word	0x00000080


	//----- nvinfo : EIATTR_EXIT_INSTR_OFFSETS
	.align		4
.L_19:
        /*0028*/ 	.byte	0x04, 0x1c
        /*002a*/ 	.short	(.L_21 - .L_20)


	//   ....[0]....
.L_20:
        /*002c*/ 	.word	0x00000090


	//----- nvinfo : EIATTR_SW_WAR
	.align		4
.L_21:
        /*0030*/ 	.byte	0x04, 0x36
        /*0032*/ 	.short	(.L_23 - .L_22)
.L_22:
        /*0034*/ 	.word	0x00000008
.L_23:


//--------------------- .nv.info._Z7kernelAv      --------------------------
	.section	.nv.info._Z7kernelAv,"",@"SHT_CUDA_INFO"
	.sectionflags	@""
	.align	4


	//----- nvinfo : EIATTR_CUDA_API_VERSION
	.align		4
        /*0000*/ 	.byte	0x04, 0x37
        /*0002*/ 	.short	(.L_25 - .L_24)
.L_24:
        /*0004*/ 	.word	0x00000082


	//----- nvinfo : EIATTR_SPARSE_MMA_MASK
	.align		4
.L_25:
        /*0008*/ 	.byte	0x03, 0x50
        /*000a*/ 	.short	0x0000


	//----- nvinfo : EIATTR_MAXREG_COUNT
	.align		4
        /*000c*/ 	.byte	0x03, 0x1b
        /*000e*/ 	.short	0x00ff


	//----- nvinfo : EIATTR_EXTERNS
	.align		4
        /*0010*/ 	.byte	0x04, 0x0f
        /*0012*/ 	.short	(.L_27 - .L_26)


	//   ....[0]....
	.align		4
.L_26:
        /*0014*/ 	.word	index@(vprintf)


	//----- nvinfo : EIATTR_MERCURY_ISA_VERSION
	.align		4
.L_27:
        /*0018*/ 	.byte	0x03, 0x5f
        /*001a*/ 	.short	0x0101


	//----- nvinfo : EIATTR_VRC_CTA_INIT_COUNT
	.align		4
        /*001c*/ 	.byte	0x02, 0x4a
	.zero		1
	.zero		1


	//----- nvinfo : EIATTR_SYSCALL_OFFSETS
	.align		4
        /*0020*/ 	.byte	0x04, 0x46
        /*0022*/ 	.short	(.L_29 - .L_28)


	//   ....[0]....
.L_28:
        /*0024*/ 	.word	0x00000080


	//----- nvinfo : EIATTR_EXIT_INSTR_OFFSETS
	.align		4
.L_29:
        /*0028*/ 	.byte	0x04, 0x1c
        /*002a*/ 	.short	(.L_31 - .L_30)


	//   ....[0]....
.L_30:
        /*002c*/ 	.word	0x00000090


	//----- nvinfo : EIATTR_SW_WAR
	.align		4
.L_31:
        /*0030*/ 	.byte	0x04, 0x36
        /*0032*/ 	.short	(.L_33 - .L_32)
.L_32:
        /*0034*/ 	.word	0x00000008
.L_33:


//--------------------- .nv.callgraph             --------------------------
	.section	.nv.callgraph,"",@"SHT_CUDA_CALLGRAPH"
	.align	4
	.sectionentsize	8
	.align		4
        /*0000*/ 	.word	0x00000000
	.align		4
        /*0004*/ 	.word	0xffffffff
	.align		4
        /*0008*/ 	.word	index@(_Z7kernelBv)
	.align		4
        /*000c*/ 	.word	index@(vprintf)
	.align		4
        /*0010*/ 	.word	index@(_Z7kernelAv)
	.align		4
        /*0014*/ 	.word	index@(vprintf)
	.align		4
        /*0018*/ 	.word	0x00000000
	.align		4
        /*001c*/ 	.word	0xfffffffe
	.align		4
        /*0020*/ 	.word	0x00000000
	.align		4
        /*0024*/ 	.word	0xfffffffd
	.align		4
        /*0028*/ 	.word	0x00000000
	.align		4
        /*002c*/ 	.word	0xfffffffc


//--------------------- .nv.constant4             --------------------------
	.section	.nv.constant4,"a",@progbits
	.align	8
	.align		8
.nv.constant4:
        /*0000*/ 	.dword	vprintf
	.align		8
        /*0008*/ 	.dword	$str
	.align		8
        /*0010*/ 	.dword	$str$1


//--------------------- .text._Z7kernelBv         --------------------------
	.section	.text._Z7kernelBv,"ax",@progbits
	.align	128
        .global         _Z7kernelBv
        .type           _Z7kernelBv,@function
        .size           _Z7kernelBv,(.L_x_4 - _Z7kernelBv)
        .other          _Z7kernelBv,@"STO_CUDA_ENTRY STV_DEFAULT"
_Z7kernelBv:
.text._Z7kernelBv:
[----:B------:R-:W0:Y:S01]  /*0000*/  LDC R1, c[0x0][0x37c] ;  /* 0x0000df00ff017b82 */ /* 0x000e220000000800 */
[----:B------:R-:W-:Y:S01]  /*0010*/  MOV R0, 0x0 ;  /* 0x0000000000007802 */ /* 0x000fe20000000f00 */
[----:B------:R-:W1:Y:S01]  /*0020*/  LDCU.64 UR4, c[0x4][0x10] ;  /* 0x01000200ff0477ac */ /* 0x000e620008000a00 */
[----:B------:R-:W-:-:S05]  /*0030*/  CS2R R6, SRZ ;  /* 0x0000000000067805 */ /* 0x000fca000001ff00 */
[----:B------:R2:W3:Y:S01]  /*0040*/  LDC.64 R2, c[0x4][R0] ;  /* 0x0100000000027b82 */ /* 0x0004e20000000a00 */
[----:B-1----:R-:W-:Y:S02]  /*0050*/  IMAD.U32 R4, RZ, RZ, UR4 ;  /* 0x00000004ff047e24 */ /* 0x002fe4000f8e00ff */
[----:B--2---:R-:W-:-:S07]  /*0060*/  IMAD.U32 R5, RZ, RZ, UR5 ;  /* 0x00000005ff057e24 */ /* 0x004fce000f8e00ff */
[----:B------:R-:W-:-:S07]  /*0070*/  LEPC R20, `(.L_x_0) ;  /* 0x000000001014794e */ /* 0x000fce0000000000 */
[----:B0--3--:R-:W-:Y:S05]  /*0080*/  CALL.ABS.NOINC R2 ;  /* 0x0000000002007343 */ /* 0x009fea0003c00000 */
.L_x_0:
[----:B------:R-:W-:Y:S05]  /*0090*/  EXIT ;  /* 0x000000000000794d */ /* 0x000fea0003800000 */
.L_x_1:
[----:B------:R-:W-:-:S00]  /*00a0*/  BRA `(.L_x_1) ;  /* 0xfffffffc00fc7947 */ /* 0x000fc0000383ffff */
[----:B------:R-:W-:-:S00]  /*00b0*/  NOP ;  /* 0x0000000000007918 */ /* 0x000fc00000000000 */
        /* <DEDUP_REMOVED lines=12> */
.L_x_4:


//--------------------- .text._Z7kernelAv         --------------------------
	.section	.text._Z7kernelAv,"ax",@progbits
	.align	128
        .global         _Z7kernelAv
        .type           _Z7kernelAv,@function
        .size           _Z7kernelAv,(.L_x_5 - _Z7kernelAv)
        .other          _Z7kernelAv,@"STO_CUDA_ENTRY STV_DEFAULT"
_Z7kernelAv:
.text._Z7kernelAv:
        /* <DEDUP_REMOVED lines=9> */
.L_x_2:
[----:B------:R-:W-:Y:S05]  /*0090*/  EXIT ;  /* 0x000000000000794d */ /* 0x000fea0003800000 */
.L_x_3:
        /* <DEDUP_REMOVED lines=14> */
.L_x_5:


//--------------------- .nv.global.init           --------------------------
	.section	.nv.global.init,"aw",@progbits
.nv.global.init:
	.type		$str,@object
	.size		$str,($str$1 - $str)
$str:
        /*0000*/ 	.byte	0x6b, 0x65, 0x72, 0x6e, 0x65, 0x6c, 0x41, 0x20, 0x72, 0x75, 0x6e, 0x6e, 0x69, 0x6e, 0x67, 0x20
        /*0010*/ 	.byte	0x6f, 0x6e, 0x20, 0x73, 0x74, 0x72, 0x65, 0x61, 0x6d, 0x31, 0x0a, 0x00
	.type		$str$1,@object
	.size		$str$1,(.L_1 - $str$1)
$str$1:
        /*001c*/ 	.byte	0x6b, 0x65, 0x72, 0x6e, 0x65, 0x6c, 0x42, 0x20, 0x72, 0x75, 0x6e, 0x6e, 0x69, 0x6e, 0x67, 0x20
        /*002c*/ 	.byte	0x6f, 0x6e, 0x20, 0x73, 0x74, 0x72, 0x65, 0x61, 0x6d, 0x32, 0x20, 0x41, 0x46, 0x54, 0x45, 0x52
        /*003c*/ 	.byte	0x20, 0x6b, 0x65, 0x72, 0x6e, 0x65, 0x6c, 0x41, 0x0a, 0x00
.L_1:


//--------------------- .nv.shared.reserved.0     --------------------------
	.section	.nv.shared.reserved.0,"aw",@nobits
	.weak		__nv_reservedSMEM_offset_0_alias
	.size		__nv_reservedSMEM_offset_0_alias, 0, 64
	.other		__nv_reservedSMEM_offset_0_alias,@"STO_CUDA_RESERVED_SHARED STV_DEFAULT"
__nv_reservedSMEM_offset_0_alias:
	.zero		0
	.zero		64


//--------------------- .nv.constant0._Z7kernelBv --------------------------
	.section	.nv.constant0._Z7kernelBv,"a",@progbits
	.sectionflags	@""
	.align	4
.nv.constant0._Z7kernelBv:
	.zero		896


//--------------------- .nv.constant0._Z7kernelAv --------------------------
	.section	.nv.constant0._Z7kernelAv,"a",@progbits
	.sectionflags	@""
	.align	4
.nv.constant0._Z7kernelAv:
	.zero		896


//--------------------- SYMBOLS --------------------------

	.type		.nv.reservedSmem.offset0,@object
	.size		.nv.reservedSmem.offset0,0x4
	.type		vprintf,@function
